	.headerflags	@"EF_CUDA_TEXMODE_UNIFIED EF_CUDA_64BIT_ADDRESS EF_CUDA_ACCELERATORS EF_CUDA_SM90 EF_CUDA_VIRTUAL_SM(EF_CUDA_SM90)"
	.elftype	@"ET_EXEC"


//--------------------- .nv.info                  --------------------------
	.section	.nv.info,"",@"SHT_CUDA_INFO"
	.align	4


	//----- nvinfo : EIATTR_REGCOUNT
	.align		4
        /*0000*/ 	.byte	0x04, 0x2f
        /*0002*/ 	.short	(.L_1 - .L_0)
	.align		4
.L_0:
        /*0004*/ 	.word	index@(triton_poi_fused_cat_31)
        /*0008*/ 	.word	0x00000014


	//----- nvinfo : EIATTR_MIN_STACK_SIZE
	.align		4
.L_1:
        /*000c*/ 	.byte	0x04, 0x12
        /*000e*/ 	.short	(.L_3 - .L_2)
	.align		4
.L_2:
        /*0010*/ 	.word	index@(triton_poi_fused_cat_31)
        /*0014*/ 	.word	0x00000000


	//----- nvinfo : EIATTR_FRAME_SIZE
	.align		4
.L_3:
        /*0018*/ 	.byte	0x04, 0x11
        /*001a*/ 	.short	(.L_5 - .L_4)
	.align		4
.L_4:
        /*001c*/ 	.word	index@(triton_poi_fused_cat_31)
        /*0020*/ 	.word	0x00000000


	//----- nvinfo : EIATTR_MIN_STACK_SIZE
	.align		4
.L_5:
        /*0024*/ 	.byte	0x04, 0x12
        /*0026*/ 	.short	(.L_7 - .L_6)
	.align		4
.L_6:
        /*0028*/ 	.word	index@(triton_poi_fused_cat_31)
        /*002c*/ 	.word	0x00000000
.L_7:


//--------------------- .nv.info.triton_poi_fused_cat_31 --------------------------
	.section	.nv.info.triton_poi_fused_cat_31,"",@"SHT_CUDA_INFO"
	.sectionflags	@""
	.align	4


	//----- nvinfo : EIATTR_CUDA_API_VERSION
	.align		4
        /*0000*/ 	.byte	0x04, 0x37
        /*0002*/ 	.short	(.L_9 - .L_8)
.L_8:
        /*0004*/ 	.word	0x0000007c


	//----- nvinfo : EIATTR_KPARAM_INFO
	.align		4
.L_9:
        /*0008*/ 	.byte	0x04, 0x17
        /*000a*/ 	.short	(.L_11 - .L_10)
.L_10:
        /*000c*/ 	.word	0x00000000
        /*0010*/ 	.short	0x0003
        /*0012*/ 	.short	0x0018
        /*0014*/ 	.byte	0x00, 0xf0, 0x11, 0x00


	//----- nvinfo : EIATTR_KPARAM_INFO
	.align		4
.L_11:
        /*0018*/ 	.byte	0x04, 0x17
        /*001a*/ 	.short	(.L_13 - .L_12)
.L_12:
        /*001c*/ 	.word	0x00000000
        /*0020*/ 	.short	0x0002
        /*0022*/ 	.short	0x0010
        /*0024*/ 	.byte	0x00, 0xf4, 0x21, 0x00


	//----- nvinfo : EIATTR_KPARAM_INFO
	.align		4
.L_13:
        /*0028*/ 	.byte	0x04, 0x17
        /*002a*/ 	.short	(.L_15 - .L_14)
.L_14:
        /*002c*/ 	.word	0x00000000
        /*0030*/ 	.short	0x0001
        /*0032*/ 	.short	0x0008
        /*0034*/ 	.byte	0x00, 0xf4, 0x21, 0x00


	//----- nvinfo : EIATTR_KPARAM_INFO
	.align		4
.L_15:
        /*0038*/ 	.byte	0x04, 0x17
        /*003a*/ 	.short	(.L_17 - .L_16)
.L_16:
        /*003c*/ 	.word	0x00000000
        /*0040*/ 	.short	0x0000
        /*0042*/ 	.short	0x0000
        /*0044*/ 	.byte	0x00, 0xf4, 0x21, 0x00


	//----- nvinfo : EIATTR_SPARSE_MMA_MASK
	.align		4
.L_17:
        /*0048*/ 	.byte	0x03, 0x50
        /*004a*/ 	.short	0x0000


	//----- nvinfo : EIATTR_MAXREG_COUNT
	.align		4
        /*004c*/ 	.byte	0x03, 0x1b
        /*004e*/ 	.short	0x00ff


	//----- nvinfo : EIATTR_EXIT_INSTR_OFFSETS
	.align		4
        /*0050*/ 	.byte	0x04, 0x1c
        /*0052*/ 	.short	(.L_19 - .L_18)


	//   ....[0]....
.L_18:
        /*0054*/ 	.word	0x00000390


	//----- nvinfo : EIATTR_REQNTID
	.align		4
.L_19:
        /*0058*/ 	.byte	0x04, 0x10
        /*005a*/ 	.short	(.L_21 - .L_20)
.L_20:
        /*005c*/ 	.word	0x00000080
        /*0060*/ 	.word	0x00000001
        /*0064*/ 	.word	0x00000001


	//----- nvinfo : EIATTR_CBANK_PARAM_SIZE
	.align		4
.L_21:
        /*0068*/ 	.byte	0x03, 0x19
        /*006a*/ 	.short	0x001c


	//----- nvinfo : EIATTR_PARAM_CBANK
	.align		4
        /*006c*/ 	.byte	0x04, 0x0a
        /*006e*/ 	.short	(.L_23 - .L_22)
	.align		4
.L_22:
        /*0070*/ 	.word	index@(.nv.constant0.triton_poi_fused_cat_31)
        /*0074*/ 	.short	0x0210
        /*0076*/ 	.short	0x001c


	//----- nvinfo : EIATTR_SW_WAR
	.align		4
.L_23:
        /*0078*/ 	.byte	0x04, 0x36
        /*007a*/ 	.short	(.L_25 - .L_24)
.L_24:
        /*007c*/ 	.word	0x00000008
.L_25:


//--------------------- .nv.callgraph             --------------------------
	.section	.nv.callgraph,"",@"SHT_CUDA_CALLGRAPH"
	.align	4
	.sectionentsize	8
	.align		4
        /*0000*/ 	.word	0x00000000
	.align		4
        /*0004*/ 	.word	0xffffffff
	.align		4
        /*0008*/ 	.word	0x00000000
	.align		4
        /*000c*/ 	.word	0xfffffffe
	.align		4
        /*0010*/ 	.word	0x00000000
	.align		4
        /*0014*/ 	.word	0xfffffffd
	.align		4
        /*0018*/ 	.word	0x00000000
	.align		4
        /*001c*/ 	.word	0xfffffffc


//--------------------- .text.triton_poi_fused_cat_31 --------------------------
	.section	.text.triton_poi_fused_cat_31,"ax",@progbits
	.align	128
        .global         triton_poi_fused_cat_31
        .type           triton_poi_fused_cat_31,@function
        .size           triton_poi_fused_cat_31,(.L_x_1 - triton_poi_fused_cat_31)
        .other          triton_poi_fused_cat_31,@"STO_CUDA_ENTRY STV_DEFAULT"
triton_poi_fused_cat_31:
.text.triton_poi_fused_cat_31:
[----:B------:R-:W-:Y:S01]  /*0000*/  LDC R1, c[0x0][0x28] ;  /* 0x00000a00ff017b82 */ /* 0x000fe20000000800 */
[----:B------:R-:W1:Y:S01]  /*0010*/  S2R R0, SR_TID.X ;  /* 0x0000000000007919 */ /* 0x000e620000002100 */
[----:B------:R-:W-:Y:S01]  /*0020*/  ULDC.64 UR4, c[0x0][0x218] ;  /* 0x0000860000047ab9 */ /* 0x000fe20000000a00 */
[----:B------:R-:W-:Y:S01]  /*0030*/  CS2R R12, SRZ ;  /* 0x00000000000c7805 */ /* 0x000fe2000001ff00 */
[----:B------:R-:W2:Y:S01]  /*0040*/  S2R R7, SR_CTAID.X ;  /* 0x0000000000077919 */ /* 0x000ea20000002500 */
[----:B-1----:R-:W-:-:S05]  /*0050*/  IMAD.SHL.U32 R0, R0, 0x2, RZ ;  /* 0x0000000200007824 */ /* 0x002fca00078e00ff */
[----:B------:R-:W-:-:S05]  /*0060*/  LOP3.LUT R0, R0, 0xfe, RZ, 0xc0, !PT ;  /* 0x000000fe00007812 */ /* 0x000fca00078ec0ff */
[----:B--2---:R-:W-:Y:S01]  /*0070*/  IMAD R0, R7, 0x100, R0 ;  /* 0x0000010007007824 */ /* 0x004fe200078e0200 */
[----:B------:R-:W-:-:S03]  /*0080*/  SHF.R.S32.HI R7, RZ, 0x17, R7 ;  /* 0x00000017ff077819 */ /* 0x000fc60000011407 */
[----:B------:R-:W-:Y:S01]  /*0090*/  VIADD R4, R0, 0x1 ;  /* 0x0000000100047836 */ /* 0x000fe20000000000 */
[----:B------:R-:W-:Y:S02]  /*00a0*/  SHF.R.S32.HI R3, RZ, 0x1f, R0 ;  /* 0x0000001fff037819 */ /* 0x000fe40000011400 */
[----:B------:R-:W-:Y:S02]  /*00b0*/  SGXT R7, R7, 0x1 ;  /* 0x000000010707781a */ /* 0x000fe40000000200 */
[-C--:B------:R-:W-:Y:S02]  /*00c0*/  LEA.HI R5, R3, R0.reuse, RZ, 0x9 ;  /* 0x0000000003057211 */ /* 0x080fe400078f48ff */
[----:B------:R-:W-:Y:S01]  /*00d0*/  LEA.HI R10, R7, R0, RZ, 0xd ;  /* 0x00000000070a7211 */ /* 0x000fe200078f68ff */
[----:B------:R-:W1:Y:S01]  /*00e0*/  LDC.64 R2, c[0x0][0x210] ;  /* 0x00008400ff027b82 */ /* 0x000e620000000a00 */
[----:B------:R-:W-:Y:S02]  /*00f0*/  SHF.R.S32.HI R6, RZ, 0x9, R5 ;  /* 0x00000009ff067819 */ /* 0x000fe40000011405 */
[----:B------:R-:W-:-:S02]  /*0100*/  LOP3.LUT R5, R5, 0xfffffe00, RZ, 0xc0, !PT ;  /* 0xfffffe0005057812 */ /* 0x000fc400078ec0ff */
[----:B------:R-:W-:Y:S02]  /*0110*/  LEA.HI R9, R6, R6, RZ, 0x4 ;  /* 0x0000000606097211 */ /* 0x000fe400078f20ff */
[----:B------:R-:W-:Y:S01]  /*0120*/  LEA.HI R8, R7, R4, RZ, 0x9 ;  /* 0x0000000407087211 */ /* 0x000fe200078f48ff */
[----:B------:R-:W-:Y:S01]  /*0130*/  IMAD.IADD R5, R0, 0x1, -R5 ;  /* 0x0000000100057824 */ /* 0x000fe200078e0a05 */
[----:B------:R-:W-:Y:S02]  /*0140*/  LOP3.LUT R9, R9, 0xfffffff0, RZ, 0xc0, !PT ;  /* 0xfffffff009097812 */ /* 0x000fe400078ec0ff */
[----:B------:R-:W-:Y:S02]  /*0150*/  SHF.R.S32.HI R10, RZ, 0xd, R10 ;  /* 0x0000000dff0a7819 */ /* 0x000fe4000001140a */
[----:B------:R-:W-:Y:S01]  /*0160*/  LOP3.LUT R7, R8, 0xffffe00, RZ, 0xc0, !PT ;  /* 0x0ffffe0008077812 */ /* 0x000fe200078ec0ff */
[----:B------:R-:W-:Y:S01]  /*0170*/  IMAD.IADD R9, R6, 0x1, -R9 ;  /* 0x0000000106097824 */ /* 0x000fe200078e0a09 */
[C---:B------:R-:W-:Y:S01]  /*0180*/  ISETP.GE.AND P0, PT, R5.reuse, 0x100, PT ;  /* 0x000001000500780c */ /* 0x040fe20003f06270 */
[C---:B------:R-:W-:Y:S01]  /*0190*/  IMAD.SHL.U32 R6, R5.reuse, 0x10, RZ ;  /* 0x0000001005067824 */ /* 0x040fe200078e00ff */
[----:B------:R-:W-:Y:S01]  /*01a0*/  ISETP.GT.AND P1, PT, R5, 0xff, PT ;  /* 0x000000ff0500780c */ /* 0x000fe20003f24270 */
[----:B------:R-:W-:-:S02]  /*01b0*/  IMAD R9, R10, 0x1000, R9 ;  /* 0x000010000a097824 */ /* 0x000fc400078e0209 */
[----:B------:R-:W-:Y:S02]  /*01c0*/  IMAD.IADD R7, R4, 0x1, -R7 ;  /* 0x0000000104077824 */ /* 0x000fe400078e0a07 */
[--C-:B------:R-:W-:Y:S01]  /*01d0*/  IMAD.IADD R11, R6, 0x1, R9.reuse ;  /* 0x00000001060b7824 */ /* 0x100fe200078e0209 */
[----:B------:R-:W-:Y:S01]  /*01e0*/  SHF.R.S32.HI R8, RZ, 0x1f, R9 ;  /* 0x0000001fff087819 */ /* 0x000fe20000011409 */
[----:B------:R-:W-:Y:S01]  /*01f0*/  IMAD.SHL.U32 R7, R7, 0x10, RZ ;  /* 0x0000001007077824 */ /* 0x000fe200078e00ff */
[----:B------:R-:W-:-:S04]  /*0200*/  IADD3 R10, P3, R6, R9, RZ ;  /* 0x00000009060a7210 */ /* 0x000fc80007f7e0ff */
[-C--:B------:R-:W-:Y:S02]  /*0210*/  LEA.HI.X.SX32 R5, R6, R8.reuse, 0x1, P3 ;  /* 0x0000000806057211 */ /* 0x080fe400018f0eff */
[----:B------:R-:W-:Y:S01]  /*0220*/  IADD3 R14, P2, R7, R9, RZ ;  /* 0x00000009070e7210 */ /* 0x000fe20007f5e0ff */
[C---:B------:R-:W-:Y:S01]  /*0230*/  IMAD.IADD R9, R7.reuse, 0x1, R9 ;  /* 0x0000000107097824 */ /* 0x040fe200078e0209 */
[C---:B------:R-:W-:Y:S02]  /*0240*/  LEA R4, P3, R10.reuse, UR4, 0x2 ;  /* 0x000000040a047c11 */ /* 0x040fe4000f8610ff */
[----:B------:R-:W-:Y:S01]  /*0250*/  LEA.HI.X.SX32 R15, R7, R8, 0x1, P2 ;  /* 0x00000008070f7211 */ /* 0x000fe200010f0eff */
[----:B-1----:R-:W-:Y:S01]  /*0260*/  IMAD.WIDE R6, R11, 0x4, R2 ;  /* 0x000000040b067825 */ /* 0x002fe200078e0202 */
[----:B------:R-:W-:Y:S02]  /*0270*/  LEA.HI.X R5, R10, UR5, R5, 0x2, P3 ;  /* 0x000000050a057c11 */ /* 0x000fe400098f1405 */
[----:B------:R-:W-:Y:S01]  /*0280*/  LEA R10, P2, R14, UR4, 0x2 ;  /* 0x000000040e0a7c11 */ /* 0x000fe2000f8410ff */
[----:B------:R-:W-:-:S02]  /*0290*/  IMAD.WIDE R2, R9, 0x4, R2 ;  /* 0x0000000409027825 */ /* 0x000fc400078e0202 */
[----:B------:R-:W1:Y:S01]  /*02a0*/  LDC.64 R8, c[0x0][0x220] ;  /* 0x00008800ff087b82 */ /* 0x000e620000000a00 */
[----:B------:R-:W-:Y:S02]  /*02b0*/  LEA.HI.X R11, R14, UR5, R15, 0x2, P2 ;  /* 0x000000050e0b7c11 */ /* 0x000fe400090f140f */
[----:B------:R-:W-:Y:S01]  /*02c0*/  CS2R R14, SRZ ;  /* 0x00000000000e7805 */ /* 0x000fe2000001ff00 */
[----:B------:R-:W-:Y:S02]  /*02d0*/  ULDC.64 UR4, c[0x0][0x208] ;  /* 0x0000820000047ab9 */ /* 0x000fe40000000a00 */
[----:B------:R-:W2:Y:S04]  /*02e0*/  @!P0 LDG.E.EL R12, desc[UR4][R6.64] ;  /* 0x00000004060c8981 */ /* 0x000ea8000c2e1900 */
[----:B------:R-:W3:Y:S04]  /*02f0*/  @P1 LDG.E.EL R14, desc[UR4][R4.64+-0x4000] ;  /* 0xffc00004040e1981 */ /* 0x000ee8000c2e1900 */
[----:B------:R-:W4:Y:S04]  /*0300*/  @!P0 LDG.E.EL R13, desc[UR4][R2.64] ;  /* 0x00000004020d8981 */ /* 0x000f28000c2e1900 */
[----:B------:R-:W5:Y:S01]  /*0310*/  @P1 LDG.E.EL R15, desc[UR4][R10.64+-0x4000] ;  /* 0xffc000040a0f1981 */ /* 0x000f62000c2e1900 */
[----:B-1----:R-:W-:Y:S01]  /*0320*/  IMAD.WIDE R8, R0, 0x4, R8 ;  /* 0x0000000400087825 */ /* 0x002fe200078e0208 */
[----:B--2---:R-:W-:-:S02]  /*0330*/  SEL R12, R12, RZ, !P0 ;  /* 0x000000ff0c0c7207 */ /* 0x004fc40004000000 */
[----:B---3--:R-:W-:Y:S02]  /*0340*/  SEL R17, R14, RZ, P1 ;  /* 0x000000ff0e117207 */ /* 0x008fe40000800000 */
[----:B----4-:R-:W-:Y:S02]  /*0350*/  SEL R13, R13, RZ, !P0 ;  /* 0x000000ff0d0d7207 */ /* 0x010fe40004000000 */
[----:B------:R-:W-:Y:S02]  /*0360*/  SEL R12, R12, R17, !P0 ;  /* 0x000000110c0c7207 */ /* 0x000fe40004000000 */
[----:B-----5:R-:W-:-:S05]  /*0370*/  @P0 SEL R13, R15, RZ, P1 ;  /* 0x000000ff0f0d0207 */ /* 0x020fca0000800000 */
[----:B------:R-:W-:Y:S01]  /*0380*/  STG.E.64 desc[UR4][R8.64], R12 ;  /* 0x0000000c08007986 */ /* 0x000fe2000c101b04 */
[----:B------:R-:W-:Y:S05]  /*0390*/  EXIT ;  /* 0x000000000000794d */ /* 0x000fea0003800000 */
.L_x_0:
[----:B------:R-:W-:-:S00]  /*03a0*/  BRA `(.L_x_0) ;  /* 0xfffffffc00fc7947 */ /* 0x000fc0000383ffff */
[----:B------:R-:W-:-:S00]  /*03b0*/  NOP ;  /* 0x0000000000007918 */ /* 0x000fc00000000000 */
        /* <DEDUP_REMOVED lines=12> */
.L_x_1:


//--------------------- .nv.constant0.triton_poi_fused_cat_31 --------------------------
	.section	.nv.constant0.triton_poi_fused_cat_31,"a",@progbits
	.sectionflags	@""
	.align	4
.nv.constant0.triton_poi_fused_cat_31:
	.zero		556
